//
// Generated by NVIDIA NVVM Compiler
//
// Compiler Build ID: CL-36424714
// Cuda compilation tools, release 13.0, V13.0.88
// Based on NVVM 20.0.0
//

.version 9.0
.target sm_100
.address_size 64

	// .globl	_Z6matmuljPKjS0_Pj

.visible .entry _Z6matmuljPKjS0_Pj(
	.param .u32 _Z6matmuljPKjS0_Pj_param_0,
	.param .u64 .ptr .align 1 _Z6matmuljPKjS0_Pj_param_1,
	.param .u64 .ptr .align 1 _Z6matmuljPKjS0_Pj_param_2,
	.param .u64 .ptr .align 1 _Z6matmuljPKjS0_Pj_param_3
)
{
	.reg .pred 	%p<10>;
	.reg .b32 	%r<134>;
	.reg .b64 	%rd<69>;

	ld.param.u32 	%r36, [_Z6matmuljPKjS0_Pj_param_0];
	ld.param.u64 	%rd5, [_Z6matmuljPKjS0_Pj_param_1];
	ld.param.u64 	%rd6, [_Z6matmuljPKjS0_Pj_param_2];
	ld.param.u64 	%rd4, [_Z6matmuljPKjS0_Pj_param_3];
	cvta.to.global.u64 	%rd1, %rd6;
	cvta.to.global.u64 	%rd2, %rd5;
	mov.u32 	%r1, %ntid.x;
	mov.u32 	%r37, %ctaid.x;
	mov.u32 	%r38, %tid.x;
	mad.lo.s32 	%r120, %r1, %r37, %r38;
	mul.lo.s32 	%r3, %r36, %r36;
	setp.ge.u32 	%p1, %r120, %r3;
	@%p1 bra 	$L__BB0_14;
	max.u32 	%r39, %r36, 1;
	and.b32  	%r4, %r39, 7;
	add.s32 	%r5, %r4, -1;
	and.b32  	%r6, %r39, 3;
	and.b32  	%r7, %r39, -8;
	and.b32  	%r8, %r39, 1;
	neg.s32 	%r9, %r7;
	mov.u32 	%r40, %nctaid.x;
	mul.lo.s32 	%r10, %r1, %r40;
	cvta.to.global.u64 	%rd3, %rd4;
$L__BB0_2:
	setp.lt.u32 	%p2, %r36, 8;
	div.u32 	%r12, %r120, %r36;
	mul.lo.s32 	%r43, %r12, %r36;
	sub.s32 	%r44, %r120, %r43;
	mul.lo.s32 	%r13, %r44, %r36;
	mov.b32 	%r128, 0;
	mov.u32 	%r133, %r128;
	@%p2 bra 	$L__BB0_5;
	mov.b32 	%r122, 0;
	mov.u32 	%r121, %r9;
	mov.u32 	%r133, %r122;
$L__BB0_4:
	.pragma "nounroll";
	add.s32 	%r46, %r122, %r13;
	mul.wide.u32 	%rd7, %r46, 4;
	add.s64 	%rd8, %rd2, %rd7;
	ld.global.u32 	%r47, [%rd8];
	mad.lo.s32 	%r48, %r122, %r36, %r12;
	mul.wide.u32 	%rd9, %r48, 4;
	add.s64 	%rd10, %rd1, %rd9;
	ld.global.u32 	%r49, [%rd10];
	mad.lo.s32 	%r50, %r49, %r47, %r133;
	add.s32 	%r51, %r46, 1;
	mul.wide.u32 	%rd11, %r51, 4;
	add.s64 	%rd12, %rd2, %rd11;
	ld.global.u32 	%r52, [%rd12];
	add.s32 	%r53, %r48, %r36;
	mul.wide.u32 	%rd13, %r53, 4;
	add.s64 	%rd14, %rd1, %rd13;
	ld.global.u32 	%r54, [%rd14];
	mad.lo.s32 	%r55, %r54, %r52, %r50;
	add.s32 	%r56, %r46, 2;
	mul.wide.u32 	%rd15, %r56, 4;
	add.s64 	%rd16, %rd2, %rd15;
	ld.global.u32 	%r57, [%rd16];
	add.s32 	%r58, %r53, %r36;
	mul.wide.u32 	%rd17, %r58, 4;
	add.s64 	%rd18, %rd1, %rd17;
	ld.global.u32 	%r59, [%rd18];
	mad.lo.s32 	%r60, %r59, %r57, %r55;
	add.s32 	%r61, %r46, 3;
	mul.wide.u32 	%rd19, %r61, 4;
	add.s64 	%rd20, %rd2, %rd19;
	ld.global.u32 	%r62, [%rd20];
	add.s32 	%r63, %r58, %r36;
	mul.wide.u32 	%rd21, %r63, 4;
	add.s64 	%rd22, %rd1, %rd21;
	ld.global.u32 	%r64, [%rd22];
	mad.lo.s32 	%r65, %r64, %r62, %r60;
	add.s32 	%r66, %r46, 4;
	mul.wide.u32 	%rd23, %r66, 4;
	add.s64 	%rd24, %rd2, %rd23;
	ld.global.u32 	%r67, [%rd24];
	add.s32 	%r68, %r63, %r36;
	mul.wide.u32 	%rd25, %r68, 4;
	add.s64 	%rd26, %rd1, %rd25;
	ld.global.u32 	%r69, [%rd26];
	mad.lo.s32 	%r70, %r69, %r67, %r65;
	add.s32 	%r71, %r46, 5;
	mul.wide.u32 	%rd27, %r71, 4;
	add.s64 	%rd28, %rd2, %rd27;
	ld.global.u32 	%r72, [%rd28];
	add.s32 	%r73, %r68, %r36;
	mul.wide.u32 	%rd29, %r73, 4;
	add.s64 	%rd30, %rd1, %rd29;
	ld.global.u32 	%r74, [%rd30];
	mad.lo.s32 	%r75, %r74, %r72, %r70;
	add.s32 	%r76, %r46, 6;
	mul.wide.u32 	%rd31, %r76, 4;
	add.s64 	%rd32, %rd2, %rd31;
	ld.global.u32 	%r77, [%rd32];
	add.s32 	%r78, %r73, %r36;
	mul.wide.u32 	%rd33, %r78, 4;
	add.s64 	%rd34, %rd1, %rd33;
	ld.global.u32 	%r79, [%rd34];
	mad.lo.s32 	%r80, %r79, %r77, %r75;
	add.s32 	%r81, %r46, 7;
	mul.wide.u32 	%rd35, %r81, 4;
	add.s64 	%rd36, %rd2, %rd35;
	ld.global.u32 	%r82, [%rd36];
	add.s32 	%r83, %r78, %r36;
	mul.wide.u32 	%rd37, %r83, 4;
	add.s64 	%rd38, %rd1, %rd37;
	ld.global.u32 	%r84, [%rd38];
	mad.lo.s32 	%r133, %r84, %r82, %r80;
	add.s32 	%r122, %r122, 8;
	add.s32 	%r121, %r121, 8;
	setp.ne.s32 	%p3, %r121, 0;
	mov.u32 	%r128, %r7;
	@%p3 bra 	$L__BB0_4;
$L__BB0_5:
	setp.eq.s32 	%p4, %r4, 0;
	@%p4 bra 	$L__BB0_13;
	setp.lt.u32 	%p5, %r5, 3;
	@%p5 bra 	$L__BB0_8;
	add.s32 	%r86, %r128, %r13;
	mul.wide.u32 	%rd39, %r86, 4;
	add.s64 	%rd40, %rd2, %rd39;
	ld.global.u32 	%r87, [%rd40];
	mad.lo.s32 	%r88, %r128, %r36, %r12;
	mul.wide.u32 	%rd41, %r88, 4;
	add.s64 	%rd42, %rd1, %rd41;
	ld.global.u32 	%r89, [%rd42];
	mad.lo.s32 	%r90, %r89, %r87, %r133;
	add.s32 	%r91, %r86, 1;
	mul.wide.u32 	%rd43, %r91, 4;
	add.s64 	%rd44, %rd2, %rd43;
	ld.global.u32 	%r92, [%rd44];
	add.s32 	%r93, %r88, %r36;
	mul.wide.u32 	%rd45, %r93, 4;
	add.s64 	%rd46, %rd1, %rd45;
	ld.global.u32 	%r94, [%rd46];
	mad.lo.s32 	%r95, %r94, %r92, %r90;
	add.s32 	%r96, %r86, 2;
	mul.wide.u32 	%rd47, %r96, 4;
	add.s64 	%rd48, %rd2, %rd47;
	ld.global.u32 	%r97, [%rd48];
	add.s32 	%r98, %r93, %r36;
	mul.wide.u32 	%rd49, %r98, 4;
	add.s64 	%rd50, %rd1, %rd49;
	ld.global.u32 	%r99, [%rd50];
	mad.lo.s32 	%r100, %r99, %r97, %r95;
	add.s32 	%r101, %r86, 3;
	mul.wide.u32 	%rd51, %r101, 4;
	add.s64 	%rd52, %rd2, %rd51;
	ld.global.u32 	%r102, [%rd52];
	add.s32 	%r103, %r98, %r36;
	mul.wide.u32 	%rd53, %r103, 4;
	add.s64 	%rd54, %rd1, %rd53;
	ld.global.u32 	%r104, [%rd54];
	mad.lo.s32 	%r133, %r104, %r102, %r100;
	add.s32 	%r128, %r128, 4;
$L__BB0_8:
	setp.eq.s32 	%p6, %r6, 0;
	@%p6 bra 	$L__BB0_13;
	setp.eq.s32 	%p7, %r6, 1;
	@%p7 bra 	$L__BB0_11;
	add.s32 	%r106, %r128, %r13;
	mul.wide.u32 	%rd55, %r106, 4;
	add.s64 	%rd56, %rd2, %rd55;
	ld.global.u32 	%r107, [%rd56];
	mad.lo.s32 	%r108, %r128, %r36, %r12;
	mul.wide.u32 	%rd57, %r108, 4;
	add.s64 	%rd58, %rd1, %rd57;
	ld.global.u32 	%r109, [%rd58];
	mad.lo.s32 	%r110, %r109, %r107, %r133;
	add.s32 	%r111, %r106, 1;
	mul.wide.u32 	%rd59, %r111, 4;
	add.s64 	%rd60, %rd2, %rd59;
	ld.global.u32 	%r112, [%rd60];
	add.s32 	%r113, %r108, %r36;
	mul.wide.u32 	%rd61, %r113, 4;
	add.s64 	%rd62, %rd1, %rd61;
	ld.global.u32 	%r114, [%rd62];
	mad.lo.s32 	%r133, %r114, %r112, %r110;
	add.s32 	%r128, %r128, 2;
$L__BB0_11:
	setp.eq.s32 	%p8, %r8, 0;
	@%p8 bra 	$L__BB0_13;
	add.s32 	%r115, %r128, %r13;
	mul.wide.u32 	%rd63, %r115, 4;
	add.s64 	%rd64, %rd2, %rd63;
	ld.global.u32 	%r116, [%rd64];
	mad.lo.s32 	%r117, %r128, %r36, %r12;
	mul.wide.u32 	%rd65, %r117, 4;
	add.s64 	%rd66, %rd1, %rd65;
	ld.global.u32 	%r118, [%rd66];
	mad.lo.s32 	%r133, %r118, %r116, %r133;
$L__BB0_13:
	add.s32 	%r119, %r13, %r12;
	mul.wide.u32 	%rd67, %r119, 4;
	add.s64 	%rd68, %rd3, %rd67;
	st.global.u32 	[%rd68], %r133;
	add.s32 	%r120, %r120, %r10;
	setp.lt.u32 	%p9, %r120, %r3;
	@%p9 bra 	$L__BB0_2;
$L__BB0_14:
	ret;

}


// ===== COMPILED SASS (sm_100) =====

	.target	sm_100

	.elftype	@"ET_EXEC"


//--------------------- .note.nv.tkinfo           --------------------------
	.section	.note.nv.tkinfo,"",@"SHT_NOTE"
	.sectionflags	@"SHF_NOTE_NV_TKINFO"
	.tkinfo
        /*0018*/ 	.word	0x00000002
        /*0030*/ 	.string	""
        /*0030*/ 	.string	"ptxas"
        /*0030*/ 	.string	"Cuda compilation tools, release 13.0, V13.0.88"
        /*0030*/ 	.string	"Build cuda_13.0.r13.0/compiler.36424714_0"
        /*0030*/ 	.string	"-arch sm_100 -m 64 "



//--------------------- .note.nv.cuinfo           --------------------------
	.section	.note.nv.cuinfo,"",@"SHT_NOTE"
	.sectionflags	@"SHF_NOTE_NV_CUINFO"
        /*0018*/ 	.short	0x0002
        /*001a*/ 	.short	0x0064
        /*001c*/ 	.short	0x0082
	.zero		2


//--------------------- .nv.info                  --------------------------
	.section	.nv.info,"",@"SHT_CUDA_INFO"
	.align	4


	//----- nvinfo : EIATTR_REGCOUNT
	.align		4
        /*0000*/ 	.byte	0x04, 0x2f
        /*0002*/ 	.short	(.L_1 - .L_0)
	.align		4
.L_0:
        /*0004*/ 	.word	index@(_Z6matmuljPKjS0_Pj)
        /*0008*/ 	.word	0x00000020


	//----- nvinfo : EIATTR_FRAME_SIZE
	.align		4
.L_1:
        /*000c*/ 	.byte	0x04, 0x11
        /*000e*/ 	.short	(.L_3 - .L_2)
	.align		4
.L_2:
        /*0010*/ 	.word	index@(_Z6matmuljPKjS0_Pj)
        /*0014*/ 	.word	0x00000000


	//----- nvinfo : EIATTR_MIN_STACK_SIZE
	.align		4
.L_3:
        /*0018*/ 	.byte	0x04, 0x12
        /*001a*/ 	.short	(.L_5 - .L_4)
	.align		4
.L_4:
        /*001c*/ 	.word	index@(_Z6matmuljPKjS0_Pj)
        /*0020*/ 	.word	0x00000000
.L_5:


//--------------------- .nv.compat                --------------------------
	.section	.nv.compat,"",@"SHT_CUDA_COMPAT_INFO"
	.align	4
        /*0000*/ 	.byte	0x02, 0x09, 0x00, 0x00, 0x02, 0x02, 0x01, 0x00, 0x02, 0x05, 0x05, 0x00, 0x03, 0x07, 0x01, 0x01
        /*0010*/ 	.byte	0x02, 0x03, 0x00, 0x00, 0x02, 0x06, 0x01, 0x00, 0x04, 0x0b, 0x08, 0x00, 0x09, 0x00, 0x00, 0x00
        /*0020*/ 	.byte	0x00, 0x00, 0x00, 0x00


//--------------------- .nv.info._Z6matmuljPKjS0_Pj --------------------------
	.section	.nv.info._Z6matmuljPKjS0_Pj,"",@"SHT_CUDA_INFO"
	.sectionflags	@""
	.align	4


	//----- nvinfo : EIATTR_CUDA_API_VERSION
	.align		4
        /*0000*/ 	.byte	0x04, 0x37
        /*0002*/ 	.short	(.L_7 - .L_6)
.L_6:
        /*0004*/ 	.word	0x00000082


	//----- nvinfo : EIATTR_KPARAM_INFO
	.align		4
.L_7:
        /*0008*/ 	.byte	0x04, 0x17
        /*000a*/ 	.short	(.L_9 - .L_8)
.L_8:
        /*000c*/ 	.word	0x00000000
        /*0010*/ 	.short	0x0003
        /*0012*/ 	.short	0x0018
        /*0014*/ 	.byte	0x00, 0xf5, 0x21, 0x00


	//----- nvinfo : EIATTR_KPARAM_INFO
	.align		4
.L_9:
        /*0018*/ 	.byte	0x04, 0x17
        /*001a*/ 	.short	(.L_11 - .L_10)
.L_10:
        /*001c*/ 	.word	0x00000000
        /*0020*/ 	.short	0x0002
        /*0022*/ 	.short	0x0010
        /*0024*/ 	.byte	0x00, 0xf5, 0x21, 0x00


	//----- nvinfo : EIATTR_KPARAM_INFO
	.align		4
.L_11:
        /*0028*/ 	.byte	0x04, 0x17
        /*002a*/ 	.short	(.L_13 - .L_12)
.L_12:
        /*002c*/ 	.word	0x00000000
        /*0030*/ 	.short	0x0001
        /*0032*/ 	.short	0x0008
        /*0034*/ 	.byte	0x00, 0xf5, 0x21, 0x00


	//----- nvinfo : EIATTR_KPARAM_INFO
	.align		4
.L_13:
        /*0038*/ 	.byte	0x04, 0x17
        /*003a*/ 	.short	(.L_15 - .L_14)
.L_14:
        /*003c*/ 	.word	0x00000000
        /*0040*/ 	.short	0x0000
        /*0042*/ 	.short	0x0000
        /*0044*/ 	.byte	0x00, 0xf0, 0x11, 0x00


	//----- nvinfo : EIATTR_SPARSE_MMA_MASK
	.align		4
.L_15:
        /*0048*/ 	.byte	0x03, 0x50
        /*004a*/ 	.short	0x0000


	//----- nvinfo : EIATTR_MAXREG_COUNT
	.align		4
        /*004c*/ 	.byte	0x03, 0x1b
        /*004e*/ 	.short	0x00ff


	//----- nvinfo : EIATTR_MERCURY_ISA_VERSION
	.align		4
        /*0050*/ 	.byte	0x03, 0x5f
        /*0052*/ 	.short	0x0101


	//----- nvinfo : EIATTR_VRC_CTA_INIT_COUNT
	.align		4
        /*0054*/ 	.byte	0x02, 0x4a
	.zero		1
	.zero		1


	//----- nvinfo : EIATTR_EXIT_INSTR_OFFSETS
	.align		4
        /*0058*/ 	.byte	0x04, 0x1c
        /*005a*/ 	.short	(.L_17 - .L_16)


	//   ....[0]....
.L_16:
        /*005c*/ 	.word	0x00000080


	//   ....[1]....
        /*0060*/ 	.word	0x00000b50


	//----- nvinfo : EIATTR_CRS_STACK_SIZE
	.align		4
.L_17:
        /*0064*/ 	.byte	0x04, 0x1e
        /*0066*/ 	.short	(.L_19 - .L_18)
.L_18:
        /*0068*/ 	.word	0x00000000


	//----- nvinfo : EIATTR_CBANK_PARAM_SIZE
	.align		4
.L_19:
        /*006c*/ 	.byte	0x03, 0x19
        /*006e*/ 	.short	0x0020


	//----- nvinfo : EIATTR_PARAM_CBANK
	.align		4
        /*0070*/ 	.byte	0x04, 0x0a
        /*0072*/ 	.short	(.L_21 - .L_20)
	.align		4
.L_20:
        /*0074*/ 	.word	index@(.nv.constant0._Z6matmuljPKjS0_Pj)
        /*0078*/ 	.short	0x0380
        /*007a*/ 	.short	0x0020


	//----- nvinfo : EIATTR_SW_WAR
	.align		4
.L_21:
        /*007c*/ 	.byte	0x04, 0x36
        /*007e*/ 	.short	(.L_23 - .L_22)
.L_22:
        /*0080*/ 	.word	0x00000008
.L_23:


//--------------------- .nv.callgraph             --------------------------
	.section	.nv.callgraph,"",@"SHT_CUDA_CALLGRAPH"
	.align	4
	.sectionentsize	8
	.align		4
        /*0000*/ 	.word	0x00000000
	.align		4
        /*0004*/ 	.word	0xffffffff
	.align		4
        /*0008*/ 	.word	0x00000000
	.align		4
        /*000c*/ 	.word	0xfffffffe
	.align		4
        /*0010*/ 	.word	0x00000000
	.align		4
        /*0014*/ 	.word	0xfffffffd
	.align		4
        /*0018*/ 	.word	0x00000000
	.align		4
        /*001c*/ 	.word	0xfffffffc


//--------------------- .text._Z6matmuljPKjS0_Pj  --------------------------
	.section	.text._Z6matmuljPKjS0_Pj,"ax",@progbits
	.align	128
        .global         _Z6matmuljPKjS0_Pj
        .type           _Z6matmuljPKjS0_Pj,@function
        .size           _Z6matmuljPKjS0_Pj,(.L_x_6 - _Z6matmuljPKjS0_Pj)
        .other          _Z6matmuljPKjS0_Pj,@"STO_CUDA_ENTRY STV_DEFAULT"
_Z6matmuljPKjS0_Pj:
.text._Z6matmuljPKjS0_Pj:
[----:B------:R-:W-:Y:S01]  /*0000*/  LDC R1, c[0x0][0x37c] ;  /* 0x0000df00ff017b82 */ /* 0x000fe20000000800 */
[----:B------:R-:W0:Y:S07]  /*0010*/  S2R R5, SR_CTAID.X ;  /* 0x0000000000057919 */ /* 0x000e2e0000002500 */
[----:B------:R-:W1:Y:S01]  /*0020*/  LDC R2, c[0x0][0x380] ;  /* 0x0000e000ff027b82 */ /* 0x000e620000000800 */
[----:B------:R-:W0:Y:S01]  /*0030*/  LDCU UR4, c[0x0][0x360] ;  /* 0x00006c00ff0477ac */ /* 0x000e220008000800 */
[----:B------:R-:W0:Y:S02]  /*0040*/  S2R R0, SR_TID.X ;  /* 0x0000000000007919 */ /* 0x000e240000002100 */
[----:B0-----:R-:W-:-:S02]  /*0050*/  IMAD R5, R5, UR4, R0 ;  /* 0x0000000405057c24 */ /* 0x001fc4000f8e0200 */
[----:B-1----:R-:W-:-:S05]  /*0060*/  IMAD R0, R2, R2, RZ ;  /* 0x0000000202007224 */ /* 0x002fca00078e02ff */
[----:B------:R-:W-:-:S13]  /*0070*/  ISETP.GE.U32.AND P0, PT, R5, R0, PT ;  /* 0x000000000500720c */ /* 0x000fda0003f06070 */
[----:B------:R-:W-:Y:S05]  /*0080*/  @P0 EXIT ;  /* 0x000000000000094d */ /* 0x000fea0003800000 */
[----:B------:R-:W-:Y:S01]  /*0090*/  VIMNMX.U32 R2, PT, PT, R2, 0x1, !PT ;  /* 0x0000000102027848 */ /* 0x000fe20007fe0000 */
[----:B------:R-:W0:Y:S03]  /*00a0*/  LDCU UR5, c[0x0][0x370] ;  /* 0x00006e00ff0577ac */ /* 0x000e260008000800 */
[C---:B------:R-:W-:Y:S01]  /*00b0*/  LOP3.LUT R3, R2.reuse, 0x7, RZ, 0xc0, !PT ;  /* 0x0000000702037812 */ /* 0x040fe200078ec0ff */
[----:B------:R-:W1:Y:S01]  /*00c0*/  LDCU.64 UR6, c[0x0][0x358] ;  /* 0x00006b00ff0677ac */ /* 0x000e620008000a00 */
[----:B------:R-:W-:Y:S02]  /*00d0*/  LOP3.LUT R6, R2, 0x3, RZ, 0xc0, !PT ;  /* 0x0000000302067812 */ /* 0x000fe400078ec0ff */
[----:B------:R-:W-:-:S04]  /*00e0*/  IADD3 R4, PT, PT, R3, -0x1, RZ ;  /* 0xffffffff03047810 */ /* 0x000fc80007ffe0ff */
[----:B------:R-:W-:Y:S02]  /*00f0*/  ISETP.GE.U32.AND P0, PT, R4, 0x3, PT ;  /* 0x000000030400780c */ /* 0x000fe40003f06070 */
[----:B------:R-:W-:-:S04]  /*0100*/  LOP3.LUT R4, R2, 0xfffffff8, RZ, 0xc0, !PT ;  /* 0xfffffff802047812 */ /* 0x000fc800078ec0ff */
[----:B------:R-:W-:Y:S01]  /*0110*/  IADD3 R7, PT, PT, -R4, RZ, RZ ;  /* 0x000000ff04077210 */ /* 0x000fe20007ffe1ff */
[----:B0-----:R-:W-:-:S12]  /*0120*/  UIMAD UR4, UR4, UR5, URZ ;  /* 0x00000005040472a4 */ /* 0x001fd8000f8e02ff */
.L_x_4:
[----:B0-----:R-:W0:Y:S01]  /*0130*/  LDC R8, c[0x0][0x380] ;  /* 0x0000e000ff087b82 */ /* 0x001e220000000800 */
[----:B------:R-:W-:Y:S01]  /*0140*/  HFMA2 R24, -RZ, RZ, 0, 0 ;  /* 0x00000000ff187431 */ /* 0x000fe200000001ff */
[----:B------:R-:W-:Y:S01]  /*0150*/  MOV R22, RZ ;  /* 0x000000ff00167202 */ /* 0x000fe20000000f00 */
[----:B0-----:R-:W0:Y:S01]  /*0160*/  I2F.U32.RP R12, R8 ;  /* 0x00000008000c7306 */ /* 0x001e220000209000 */
[----:B------:R-:W-:-:S07]  /*0170*/  ISETP.NE.U32.AND P3, PT, R8, RZ, PT ;  /* 0x000000ff0800720c */ /* 0x000fce0003f65070 */
[----:B0-----:R-:W0:Y:S02]  /*0180*/  MUFU.RCP R12, R12 ;  /* 0x0000000c000c7308 */ /* 0x001e240000001000 */
[----:B0-----:R-:W-:-:S06]  /*0190*/  IADD3 R10, PT, PT, R12, 0xffffffe, RZ ;  /* 0x0ffffffe0c0a7810 */ /* 0x001fcc0007ffe0ff */
[----:B------:R0:W2:Y:S02]  /*01a0*/  F2I.FTZ.U32.TRUNC.NTZ R11, R10 ;  /* 0x0000000a000b7305 */ /* 0x0000a4000021f000 */
[----:B0-----:R-:W-:Y:S01]  /*01b0*/  HFMA2 R10, -RZ, RZ, 0, 0 ;  /* 0x00000000ff0a7431 */ /* 0x001fe200000001ff */
[----:B--2---:R-:W-:-:S05]  /*01c0*/  IADD3 R9, PT, PT, RZ, -R11, RZ ;  /* 0x8000000bff097210 */ /* 0x004fca0007ffe0ff */
[----:B------:R-:W-:-:S04]  /*01d0*/  IMAD R9, R9, R8, RZ ;  /* 0x0000000809097224 */ /* 0x000fc800078e02ff */
[----:B------:R-:W-:-:S06]  /*01e0*/  IMAD.HI.U32 R14, R11, R9, R10 ;  /* 0x000000090b0e7227 */ /* 0x000fcc00078e000a */
[----:B------:R-:W-:-:S05]  /*01f0*/  IMAD.HI.U32 R9, R14, R5, RZ ;  /* 0x000000050e097227 */ /* 0x000fca00078e00ff */
[----:B------:R-:W-:-:S05]  /*0200*/  IADD3 R11, PT, PT, -R9, RZ, RZ ;  /* 0x000000ff090b7210 */ /* 0x000fca0007ffe1ff */
[----:B------:R-:W-:-:S05]  /*0210*/  IMAD R11, R8, R11, R5 ;  /* 0x0000000b080b7224 */ /* 0x000fca00078e0205 */
[----:B------:R-:W-:-:S13]  /*0220*/  ISETP.GE.U32.AND P1, PT, R11, R8, PT ;  /* 0x000000080b00720c */ /* 0x000fda0003f26070 */
[-C--:B------:R-:W-:Y:S02]  /*0230*/  @P1 IADD3 R11, PT, PT, R11, -R8.reuse, RZ ;  /* 0x800000080b0b1210 */ /* 0x080fe40007ffe0ff */
[----:B------:R-:W-:Y:S02]  /*0240*/  @P1 IADD3 R9, PT, PT, R9, 0x1, RZ ;  /* 0x0000000109091810 */ /* 0x000fe40007ffe0ff */
[----:B------:R-:W-:-:S13]  /*0250*/  ISETP.GE.U32.AND P2, PT, R11, R8, PT ;  /* 0x000000080b00720c */ /* 0x000fda0003f46070 */
[----:B------:R-:W-:Y:S02]  /*0260*/  @P2 IADD3 R9, PT, PT, R9, 0x1, RZ ;  /* 0x0000000109092810 */ /* 0x000fe40007ffe0ff */
[----:B------:R-:W-:Y:S02]  /*0270*/  ISETP.GE.U32.AND P2, PT, R8, 0x8, PT ;  /* 0x000000080800780c */ /* 0x000fe40003f46070 */
[----:B------:R-:W-:-:S04]  /*0280*/  @!P3 LOP3.LUT R9, RZ, R8, RZ, 0x33, !PT ;  /* 0x00000008ff09b212 */ /* 0x000fc800078e33ff */
[----:B------:R-:W-:-:S05]  /*0290*/  IADD3 R23, PT, PT, -R9, RZ, RZ ;  /* 0x000000ff09177210 */ /* 0x000fca0007ffe1ff */
[----:B------:R-:W-:Y:S01]  /*02a0*/  IMAD R23, R8, R23, R5 ;  /* 0x0000001708177224 */ /* 0x000fe200078e0205 */
[----:B------:R-:W-:-:S04]  /*02b0*/  IADD3 R5, PT, PT, R5, UR4, RZ ;  /* 0x0000000405057c10 */ /* 0x000fc8000fffe0ff */
[----:B------:R-:W-:Y:S01]  /*02c0*/  ISETP.GE.U32.AND P1, PT, R5, R0, PT ;  /* 0x000000000500720c */ /* 0x000fe20003f26070 */
[----:B------:R-:W-:-:S12]  /*02d0*/  @!P2 BRA `(.L_x_0) ;  /* 0x000000040008a947 */ /* 0x000fd80003800000 */
[----:B------:R-:W-:Y:S02]  /*02e0*/  MOV R26, RZ ;  /* 0x000000ff001a7202 */ /* 0x000fe40000000f00 */
[----:B------:R-:W-:Y:S02]  /*02f0*/  MOV R22, R7 ;  /* 0x0000000700167202 */ /* 0x000fe40000000f00 */
[----:B------:R-:W-:-:S07]  /*0300*/  MOV R24, RZ ;  /* 0x000000ff00187202 */ /* 0x000fce0000000f00 */
.L_x_1:
[----:B------:R-:W0:Y:S01]  /*0310*/  LDC.64 R12, c[0x0][0x388] ;  /* 0x0000e200ff0c7b82 */ /* 0x000e220000000a00 */
[-C--:B------:R-:W-:Y:S02]  /*0320*/  IMAD R21, R23, R8.reuse, R26 ;  /* 0x0000000817157224 */ /* 0x080fe400078e021a */
[----:B------:R-:W-:-:S05]  /*0330*/  IMAD R19, R26, R8, R9 ;  /* 0x000000081a137224 */ /* 0x000fca00078e0209 */
[----:B------:R-:W2:Y:S01]  /*0340*/  LDC.64 R10, c[0x0][0x390] ;  /* 0x0000e400ff0a7b82 */ /* 0x000ea20000000a00 */
[----:B0-----:R-:W-:-:S06]  /*0350*/  IMAD.WIDE.U32 R16, R21, 0x4, R12 ;  /* 0x0000000415107825 */ /* 0x001fcc00078e000c */
[----:B-1----:R-:W3:Y:S01]  /*0360*/  LDG.E R17, desc[UR6][R16.64] ;  /* 0x0000000610117981 */ /* 0x002ee2000c1e1900 */
[----:B--2---:R-:W-:-:S06]  /*0370*/  IMAD.WIDE.U32 R14, R19, 0x4, R10 ;  /* 0x00000004130e7825 */ /* 0x004fcc00078e000a */
[----:B------:R0:W3:Y:S01]  /*0380*/  LDG.E R14, desc[UR6][R14.64] ;  /* 0x000000060e0e7981 */ /* 0x0000e2000c1e1900 */
[C---:B------:R-:W-:Y:S02]  /*0390*/  IADD3 R25, PT, PT, R21.reuse, 0x2, RZ ;  /* 0x0000000215197810 */ /* 0x040fe40007ffe0ff */
[----:B------:R-:W-:Y:S02]  /*03a0*/  IADD3 R29, PT, PT, R21, 0x1, RZ ;  /* 0x00000001151d7810 */ /* 0x000fe40007ffe0ff */
[----:B0-----:R-:W-:Y:S01]  /*03b0*/  IADD3 R15, PT, PT, R19, R8, RZ ;  /* 0x00000008130f7210 */ /* 0x001fe20007ffe0ff */
[----:B------:R-:W-:-:S04]  /*03c0*/  IMAD.WIDE.U32 R18, R25, 0x4, R12 ;  /* 0x0000000419127825 */ /* 0x000fc800078e000c */
[----:B------:R-:W-:Y:S02]  /*03d0*/  IMAD.WIDE.U32 R28, R29, 0x4, R12 ;  /* 0x000000041d1c7825 */ /* 0x000fe400078e000c */
[----:B------:R-:W2:Y:S04]  /*03e0*/  LDG.E R18, desc[UR6][R18.64] ;  /* 0x0000000612127981 */ /* 0x000ea8000c1e1900 */
[----:B------:R0:W4:Y:S02]  /*03f0*/  LDG.E R20, desc[UR6][R28.64] ;  /* 0x000000061c147981 */ /* 0x000124000c1e1900 */
[----:B0-----:R-:W-:Y:S01]  /*0400*/  IADD3 R29, PT, PT, R21, 0x3, RZ ;  /* 0x00000003151d7810 */ /* 0x001fe20007ffe0ff */
[----:B---3--:R-:W-:Y:S02]  /*0410*/  IMAD R27, R17, R14, R24 ;  /* 0x0000000e111b7224 */ /* 0x008fe400078e0218 */
[C---:B------:R-:W-:Y:S01]  /*0420*/  IMAD.WIDE.U32 R24, R15.reuse, 0x4, R10 ;  /* 0x000000040f187825 */ /* 0x040fe200078e000a */
[----:B------:R-:W-:-:S05]  /*0430*/  IADD3 R17, PT, PT, R15, R8, RZ ;  /* 0x000000080f117210 */ /* 0x000fca0007ffe0ff */
[----:B------:R0:W4:Y:S01]  /*0440*/  LDG.E R24, desc[UR6][R24.64] ;  /* 0x0000000618187981 */ /* 0x000122000c1e1900 */
[----:B------:R-:W-:-:S06]  /*0450*/  IMAD.WIDE.U32 R14, R29, 0x4, R12 ;  /* 0x000000041d0e7825 */ /* 0x000fcc00078e000c */
[----:B------:R-:W3:Y:S01]  /*0460*/  LDG.E R14, desc[UR6][R14.64] ;  /* 0x000000060e0e7981 */ /* 0x000ee2000c1e1900 */
[C---:B0-----:R-:W-:Y:S01]  /*0470*/  IADD3 R25, PT, PT, R17.reuse, R8, RZ ;  /* 0x0000000811197210 */ /* 0x041fe20007ffe0ff */
[----:B------:R-:W-:-:S04]  /*0480*/  IMAD.WIDE.U32 R16, R17, 0x4, R10 ;  /* 0x0000000411107825 */ /* 0x000fc800078e000a */
[----:B------:R-:W-:Y:S02]  /*0490*/  IMAD.WIDE.U32 R28, R25, 0x4, R10 ;  /* 0x00000004191c7825 */ /* 0x000fe400078e000a */
[----:B------:R-:W2:Y:S04]  /*04a0*/  LDG.E R16, desc[UR6][R16.64] ;  /* 0x0000000610107981 */ /* 0x000ea8000c1e1900 */
[----:B------:R0:W3:Y:S01]  /*04b0*/  LDG.E R28, desc[UR6][R28.64] ;  /* 0x000000061c1c7981 */ /* 0x0000e2000c1e1900 */
[----:B------:R-:W-:Y:S02]  /*04c0*/  IADD3 R19, PT, PT, R21, 0x4, RZ ;  /* 0x0000000415137810 */ /* 0x000fe40007ffe0ff */
[----:B------:R-:W-:-:S04]  /*04d0*/  IADD3 R25, PT, PT, R25, R8, RZ ;  /* 0x0000000819197210 */ /* 0x000fc80007ffe0ff */
[----:B0-----:R-:W-:Y:S01]  /*04e0*/  IADD3 R29, PT, PT, R25, R8, RZ ;  /* 0x00000008191d7210 */ /* 0x001fe20007ffe0ff */
[----:B----4-:R-:W-:Y:S01]  /*04f0*/  IMAD R27, R20, R24, R27 ;  /* 0x00000018141b7224 */ /* 0x010fe200078e021b */
[C---:B------:R-:W-:Y:S02]  /*0500*/  IADD3 R20, PT, PT, R21.reuse, 0x5, RZ ;  /* 0x0000000515147810 */ /* 0x040fe40007ffe0ff */
[C---:B------:R-:W-:Y:S02]  /*0510*/  IADD3 R24, PT, PT, R21.reuse, 0x6, RZ ;  /* 0x0000000615187810 */ /* 0x040fe40007ffe0ff */
[----:B------:R-:W-:Y:S01]  /*0520*/  IADD3 R21, PT, PT, R21, 0x7, RZ ;  /* 0x0000000715157810 */ /* 0x000fe20007ffe0ff */
[----:B--2---:R-:W-:Y:S02]  /*0530*/  IMAD R27, R18, R16, R27 ;  /* 0x00000010121b7224 */ /* 0x004fe400078e021b */
[----:B------:R-:W-:-:S04]  /*0540*/  IMAD.WIDE.U32 R18, R19, 0x4, R12 ;  /* 0x0000000413127825 */ /* 0x000fc800078e000c */
[----:B---3--:R-:W-:Y:S02]  /*0550*/  IMAD R27, R14, R28, R27 ;  /* 0x0000001c0e1b7224 */ /* 0x008fe400078e021b */
[--C-:B------:R-:W-:Y:S01]  /*0560*/  IMAD.WIDE.U32 R14, R20, 0x4, R12.reuse ;  /* 0x00000004140e7825 */ /* 0x100fe200078e000c */
[----:B------:R-:W2:Y:S03]  /*0570*/  LDG.E R18, desc[UR6][R18.64] ;  /* 0x0000000612127981 */ /* 0x000ea6000c1e1900 */
[--C-:B------:R-:W-:Y:S02]  /*0580*/  IMAD.WIDE.U32 R16, R24, 0x4, R12.reuse ;  /* 0x0000000418107825 */ /* 0x100fe400078e000c */
[----:B------:R0:W3:Y:S02]  /*0590*/  LDG.E R14, desc[UR6][R14.64] ;  /* 0x000000060e0e7981 */ /* 0x0000e4000c1e1900 */
[----:B------:R-:W-:-:S02]  /*05a0*/  IMAD.WIDE.U32 R12, R21, 0x4, R12 ;  /* 0x00000004150c7825 */ /* 0x000fc400078e000c */
[----:B------:R-:W4:Y:S02]  /*05b0*/  LDG.E R16, desc[UR6][R16.64] ;  /* 0x0000000610107981 */ /* 0x000f24000c1e1900 */
[--C-:B------:R-:W-:Y:S02]  /*05c0*/  IMAD.WIDE.U32 R20, R25, 0x4, R10.reuse ;  /* 0x0000000419147825 */ /* 0x100fe400078e000a */
[----:B------:R-:W5:Y:S02]  /*05d0*/  LDG.E R12, desc[UR6][R12.64] ;  /* 0x000000060c0c7981 */ /* 0x000f64000c1e1900 */
[C-C-:B------:R-:W-:Y:S01]  /*05e0*/  IMAD.WIDE.U32 R24, R29.reuse, 0x4, R10.reuse ;  /* 0x000000041d187825 */ /* 0x140fe200078e000a */
[-C--:B------:R-:W-:Y:S01]  /*05f0*/  IADD3 R29, PT, PT, R29, R8.reuse, RZ ;  /* 0x000000081d1d7210 */ /* 0x080fe20007ffe0ff */
[----:B------:R-:W2:Y:S03]  /*0600*/  LDG.E R20, desc[UR6][R20.64] ;  /* 0x0000000614147981 */ /* 0x000ea6000c1e1900 */
[C---:B0-----:R-:W-:Y:S01]  /*0610*/  IADD3 R15, PT, PT, R29.reuse, R8, RZ ;  /* 0x000000081d0f7210 */ /* 0x041fe20007ffe0ff */
[--C-:B------:R-:W-:Y:S01]  /*0620*/  IMAD.WIDE.U32 R28, R29, 0x4, R10.reuse ;  /* 0x000000041d1c7825 */ /* 0x100fe200078e000a */
[----:B------:R-:W3:Y:S03]  /*0630*/  LDG.E R25, desc[UR6][R24.64] ;  /* 0x0000000618197981 */ /* 0x000ee6000c1e1900 */
[----:B------:R-:W-:-:S02]  /*0640*/  IMAD.WIDE.U32 R10, R15, 0x4, R10 ;  /* 0x000000040f0a7825 */ /* 0x000fc400078e000a */
[----:B------:R-:W4:Y:S04]  /*0650*/  LDG.E R28, desc[UR6][R28.64] ;  /* 0x000000061c1c7981 */ /* 0x000f28000c1e1900 */
[----:B------:R-:W5:Y:S01]  /*0660*/  LDG.E R10, desc[UR6][R10.64] ;  /* 0x000000060a0a7981 */ /* 0x000f62000c1e1900 */
[----:B------:R-:W-:-:S04]  /*0670*/  IADD3 R22, PT, PT, R22, 0x8, RZ ;  /* 0x0000000816167810 */ /* 0x000fc80007ffe0ff */
[----:B------:R-:W-:Y:S02]  /*0680*/  ISETP.NE.AND P2, PT, R22, RZ, PT ;  /* 0x000000ff1600720c */ /* 0x000fe40003f45270 */
[----:B------:R-:W-:Y:S01]  /*0690*/  IADD3 R26, PT, PT, R26, 0x8, RZ ;  /* 0x000000081a1a7810 */ /* 0x000fe20007ffe0ff */
[----:B--2---:R-:W-:-:S04]  /*06a0*/  IMAD R18, R18, R20, R27 ;  /* 0x0000001412127224 */ /* 0x004fc800078e021b */
[----:B---3--:R-:W-:-:S04]  /*06b0*/  IMAD R15, R14, R25, R18 ;  /* 0x000000190e0f7224 */ /* 0x008fc800078e0212 */
[----:B----4-:R-:W-:-:S04]  /*06c0*/  IMAD R15, R16, R28, R15 ;  /* 0x0000001c100f7224 */ /* 0x010fc800078e020f */
[----:B-----5:R-:W-:Y:S01]  /*06d0*/  IMAD R24, R12, R10, R15 ;  /* 0x0000000a0c187224 */ /* 0x020fe200078e020f */
[----:B------:R-:W-:Y:S06]  /*06e0*/  @P2 BRA `(.L_x_1) ;  /* 0xfffffffc00082947 */ /* 0x000fec000383ffff */
[----:B------:R-:W-:-:S07]  /*06f0*/  MOV R22, R4 ;  /* 0x0000000400167202 */ /* 0x000fce0000000f00 */
.L_x_0:
[----:B------:R-:W-:-:S13]  /*0700*/  ISETP.NE.AND P2, PT, R3, RZ, PT ;  /* 0x000000ff0300720c */ /* 0x000fda0003f45270 */
[----:B------:R-:W-:Y:S05]  /*0710*/  @!P2 BRA `(.L_x_2) ;  /* 0x0000000000f8a947 */ /* 0x000fea0003800000 */
[----:B------:R-:W-:Y:S01]  /*0720*/  ISETP.NE.AND P2, PT, R6, RZ, PT ;  /* 0x000000ff0600720c */ /* 0x000fe20003f45270 */
[----:B------:R-:W-:-:S12]  /*0730*/  @!P0 BRA `(.L_x_3) ;  /* 0x00000000007c8947 */ /* 0x000fd80003800000 */
[----:B------:R-:W0:Y:S01]  /*0740*/  LDC.64 R12, c[0x0][0x388] ;  /* 0x0000e200ff0c7b82 */ /* 0x000e220000000a00 */
[-C--:B------:R-:W-:Y:S02]  /*0750*/  IMAD R15, R23, R8.reuse, R22 ;  /* 0x00000008170f7224 */ /* 0x080fe400078e0216 */
[----:B------:R-:W-:-:S03]  /*0760*/  IMAD R19, R22, R8, R9 ;  /* 0x0000000816137224 */ /* 0x000fc600078e0209 */
[C---:B------:R-:W-:Y:S02]  /*0770*/  IADD3 R21, PT, PT, R15.reuse, 0x1, RZ ;  /* 0x000000010f157810 */ /* 0x040fe40007ffe0ff */
[----:B------:R-:W2:Y:S01]  /*0780*/  LDC.64 R10, c[0x0][0x390] ;  /* 0x0000e400ff0a7b82 */ /* 0x000ea20000000a00 */
[C---:B------:R-:W-:Y:S02]  /*0790*/  IADD3 R17, PT, PT, R15.reuse, 0x2, RZ ;  /* 0x000000020f117810 */ /* 0x040fe40007ffe0ff */
[----:B------:R-:W-:Y:S02]  /*07a0*/  IADD3 R16, PT, PT, R15, 0x3, RZ ;  /* 0x000000030f107810 */ /* 0x000fe40007ffe0ff */
[----:B------:R-:W-:Y:S01]  /*07b0*/  IADD3 R29, PT, PT, R19, R8, RZ ;  /* 0x00000008131d7210 */ /* 0x000fe20007ffe0ff */
[----:B0-----:R-:W-:-:S04]  /*07c0*/  IMAD.WIDE.U32 R26, R15, 0x4, R12 ;  /* 0x000000040f1a7825 */ /* 0x001fc800078e000c */
[--C-:B------:R-:W-:Y:S01]  /*07d0*/  IMAD.WIDE.U32 R20, R21, 0x4, R12.reuse ;  /* 0x0000000415147825 */ /* 0x100fe200078e000c */
[----:B-1----:R0:W3:Y:S03]  /*07e0*/  LDG.E R25, desc[UR6][R26.64] ;  /* 0x000000061a197981 */ /* 0x0020e6000c1e1900 */
[----:B------:R-:W-:Y:S02]  /*07f0*/  IMAD.WIDE.U32 R14, R17, 0x4, R12 ;  /* 0x00000004110e7825 */ /* 0x000fe400078e000c */
[----:B------:R-:W4:Y:S02]  /*0800*/  LDG.E R20, desc[UR6][R20.64] ;  /* 0x0000000614147981 */ /* 0x000f24000c1e1900 */
[----:B--2---:R-:W-:Y:S02]  /*0810*/  IMAD.WIDE.U32 R18, R19, 0x4, R10 ;  /* 0x0000000413127825 */ /* 0x004fe400078e000a */
[----:B------:R-:W2:Y:S02]  /*0820*/  LDG.E R14, desc[UR6][R14.64] ;  /* 0x000000060e0e7981 */ /* 0x000ea4000c1e1900 */
[----:B------:R-:W-:-:S02]  /*0830*/  IMAD.WIDE.U32 R12, R16, 0x4, R12 ;  /* 0x00000004100c7825 */ /* 0x000fc400078e000c */
[----:B------:R-:W3:Y:S02]  /*0840*/  LDG.E R18, desc[UR6][R18.64] ;  /* 0x0000000612127981 */ /* 0x000ee4000c1e1900 */
[C-C-:B------:R-:W-:Y:S01]  /*0850*/  IMAD.WIDE.U32 R16, R29.reuse, 0x4, R10.reuse ;  /* 0x000000041d107825 */ /* 0x140fe200078e000a */
[-C--:B------:R-:W-:Y:S01]  /*0860*/  IADD3 R29, PT, PT, R29, R8.reuse, RZ ;  /* 0x000000081d1d7210 */ /* 0x080fe20007ffe0ff */
[----:B------:R-:W5:Y:S03]  /*0870*/  LDG.E R12, desc[UR6][R12.64] ;  /* 0x000000060c0c7981 */ /* 0x000f66000c1e1900 */
[C---:B------:R-:W-:Y:S01]  /*0880*/  IADD3 R28, PT, PT, R29.reuse, R8, RZ ;  /* 0x000000081d1c7210 */ /* 0x040fe20007ffe0ff */
[--C-:B0-----:R-:W-:Y:S01]  /*0890*/  IMAD.WIDE.U32 R26, R29, 0x4, R10.reuse ;  /* 0x000000041d1a7825 */ /* 0x101fe200078e000a */
[----:B------:R-:W4:Y:S03]  /*08a0*/  LDG.E R17, desc[UR6][R16.64] ;  /* 0x0000000610117981 */ /* 0x000f26000c1e1900 */
[----:B------:R-:W-:-:S02]  /*08b0*/  IMAD.WIDE.U32 R10, R28, 0x4, R10 ;  /* 0x000000041c0a7825 */ /* 0x000fc400078e000a */
[----:B------:R-:W2:Y:S04]  /*08c0*/  LDG.E R26, desc[UR6][R26.64] ;  /* 0x000000061a1a7981 */ /* 0x000ea8000c1e1900 */
[----:B------:R-:W5:Y:S01]  /*08d0*/  LDG.E R10, desc[UR6][R10.64] ;  /* 0x000000060a0a7981 */ /* 0x000f62000c1e1900 */
[----:B------:R-:W-:Y:S01]  /*08e0*/  IADD3 R22, PT, PT, R22, 0x4, RZ ;  /* 0x0000000416167810 */ /* 0x000fe20007ffe0ff */
[----:B---3--:R-:W-:-:S04]  /*08f0*/  IMAD R25, R25, R18, R24 ;  /* 0x0000001219197224 */ /* 0x008fc800078e0218 */
[----:B----4-:R-:W-:-:S04]  /*0900*/  IMAD R25, R20, R17, R25 ;  /* 0x0000001114197224 */ /* 0x010fc800078e0219 */
[----:B--2---:R-:W-:-:S04]  /*0910*/  IMAD R25, R14, R26, R25 ;  /* 0x0000001a0e197224 */ /* 0x004fc800078e0219 */
[----:B-----5:R-:W-:-:S07]  /*0920*/  IMAD R24, R12, R10, R25 ;  /* 0x0000000a0c187224 */ /* 0x020fce00078e0219 */
.L_x_3:
[----:B------:R-:W-:Y:S05]  /*0930*/  @!P2 BRA `(.L_x_2) ;  /* 0x000000000070a947 */ /* 0x000fea0003800000 */
[----:B------:R-:W-:Y:S02]  /*0940*/  ISETP.NE.AND P2, PT, R6, 0x1, PT ;  /* 0x000000010600780c */ /* 0x000fe40003f45270 */
[----:B------:R-:W-:-:S11]  /*0950*/  LOP3.LUT P3, RZ, R2, 0x1, RZ, 0xc0, !PT ;  /* 0x0000000102ff7812 */ /* 0x000fd6000786c0ff */
[----:B------:R-:W0:Y:S01]  /*0960*/  @P2 LDC.64 R16, c[0x0][0x388] ;  /* 0x0000e200ff102b82 */ /* 0x000e220000000a00 */
[-C--:B------:R-:W-:Y:S02]  /*0970*/  @P2 IMAD R19, R23, R8.reuse, R22 ;  /* 0x0000000817132224 */ /* 0x080fe400078e0216 */
[----:B------:R-:W-:-:S05]  /*0980*/  @P2 IMAD R25, R22, R8, R9 ;  /* 0x0000000816192224 */ /* 0x000fca00078e0209 */
[----:B------:R-:W2:Y:S08]  /*0990*/  @P2 LDC.64 R10, c[0x0][0x390] ;  /* 0x0000e400ff0a2b82 */ /* 0x000eb00000000a00 */
[----:B------:R-:W3:Y:S08]  /*09a0*/  @P3 LDC.64 R12, c[0x0][0x388] ;  /* 0x0000e200ff0c3b82 */ /* 0x000ef00000000a00 */
[----:B------:R-:W4:Y:S01]  /*09b0*/  @P3 LDC.64 R14, c[0x0][0x390] ;  /* 0x0000e400ff0e3b82 */ /* 0x000f220000000a00 */
[C---:B0-----:R-:W-:Y:S01]  /*09c0*/  @P2 IMAD.WIDE.U32 R20, R19.reuse, 0x4, R16 ;  /* 0x0000000413142825 */ /* 0x041fe200078e0010 */
[----:B------:R-:W-:-:S02]  /*09d0*/  @P2 IADD3 R19, PT, PT, R19, 0x1, RZ ;  /* 0x0000000113132810 */ /* 0x000fc40007ffe0ff */
[----:B------:R-:W-:Y:S02]  /*09e0*/  @P2 IADD3 R27, PT, PT, R25, R8, RZ ;  /* 0x00000008191b2210 */ /* 0x000fe40007ffe0ff */
[----:B------:R-:W-:Y:S01]  /*09f0*/  @P2 IADD3 R22, PT, PT, R22, 0x2, RZ ;  /* 0x0000000216162810 */ /* 0x000fe20007ffe0ff */
[----:B------:R-:W-:Y:S01]  /*0a00*/  @P2 IMAD.WIDE.U32 R16, R19, 0x4, R16 ;  /* 0x0000000413102825 */ /* 0x000fe200078e0010 */
[----:B-1----:R-:W5:Y:S03]  /*0a10*/  @P2 LDG.E R21, desc[UR6][R20.64] ;  /* 0x0000000614152981 */ /* 0x002f66000c1e1900 */
[--C-:B--2---:R-:W-:Y:S02]  /*0a20*/  @P2 IMAD.WIDE.U32 R18, R25, 0x4, R10.reuse ;  /* 0x0000000419122825 */ /* 0x104fe400078e000a */
[----:B------:R-:W2:Y:S02]  /*0a30*/  @P2 LDG.E R16, desc[UR6][R16.64] ;  /* 0x0000000610102981 */ /* 0x000ea4000c1e1900 */
[----:B------:R-:W-:-:S02]  /*0a40*/  @P2 IMAD.WIDE.U32 R10, R27, 0x4, R10 ;  /* 0x000000041b0a2825 */ /* 0x000fc400078e000a */
[----:B------:R-:W5:Y:S02]  /*0a50*/  @P2 LDG.E R18, desc[UR6][R18.64] ;  /* 0x0000000612122981 */ /* 0x000f64000c1e1900 */
[-C--:B------:R-:W-:Y:S02]  /*0a60*/  @P3 IMAD R25, R23, R8.reuse, R22 ;  /* 0x0000000817193224 */ /* 0x080fe400078e0216 */
[----:B------:R-:W-:Y:S01]  /*0a70*/  @P3 IMAD R27, R22, R8, R9 ;  /* 0x00000008161b3224 */ /* 0x000fe200078e0209 */
[----:B------:R-:W2:Y:S01]  /*0a80*/  @P2 LDG.E R10, desc[UR6][R10.64] ;  /* 0x000000060a0a2981 */ /* 0x000ea2000c1e1900 */
[----:B---3--:R-:W-:-:S04]  /*0a90*/  @P3 IMAD.WIDE.U32 R12, R25, 0x4, R12 ;  /* 0x00000004190c3825 */ /* 0x008fc800078e000c */
[----:B----4-:R-:W-:Y:S02]  /*0aa0*/  @P3 IMAD.WIDE.U32 R14, R27, 0x4, R14 ;  /* 0x000000041b0e3825 */ /* 0x010fe400078e000e */
[----:B------:R-:W3:Y:S04]  /*0ab0*/  @P3 LDG.E R13, desc[UR6][R12.64] ;  /* 0x000000060c0d3981 */ /* 0x000ee8000c1e1900 */
[----:B------:R-:W3:Y:S01]  /*0ac0*/  @P3 LDG.E R14, desc[UR6][R14.64] ;  /* 0x000000060e0e3981 */ /* 0x000ee2000c1e1900 */
[----:B-----5:R-:W-:-:S04]  /*0ad0*/  @P2 IMAD R21, R21, R18, R24 ;  /* 0x0000001215152224 */ /* 0x020fc800078e0218 */
[----:B--2---:R-:W-:-:S04]  /*0ae0*/  @P2 IMAD R24, R16, R10, R21 ;  /* 0x0000000a10182224 */ /* 0x004fc800078e0215 */
[----:B---3--:R-:W-:-:S07]  /*0af0*/  @P3 IMAD R24, R13, R14, R24 ;  /* 0x0000000e0d183224 */ /* 0x008fce00078e0218 */
.L_x_2:
[----:B------:R-:W0:Y:S01]  /*0b00*/  LDC.64 R10, c[0x0][0x398] ;  /* 0x0000e600ff0a7b82 */ /* 0x000e220000000a00 */
[----:B------:R-:W-:-:S04]  /*0b10*/  IMAD R9, R23, R8, R9 ;  /* 0x0000000817097224 */ /* 0x000fc800078e0209 */
[----:B0-----:R-:W-:-:S05]  /*0b20*/  IMAD.WIDE.U32 R8, R9, 0x4, R10 ;  /* 0x0000000409087825 */ /* 0x001fca00078e000a */
[----:B-1----:R0:W-:Y:S01]  /*0b30*/  STG.E desc[UR6][R8.64], R24 ;  /* 0x0000001808007986 */ /* 0x0021e2000c101906 */
[----:B------:R-:W-:Y:S05]  /*0b40*/  @!P1 BRA `(.L_x_4) ;  /* 0xfffffff400789947 */ /* 0x000fea000383ffff */
[----:B------:R-:W-:Y:S05]  /*0b50*/  EXIT ;  /* 0x000000000000794d */ /* 0x000fea0003800000 */
.L_x_5:
[----:B------:R-:W-:-:S00]  /*0b60*/  BRA `(.L_x_5) ;  /* 0xfffffffc00fc7947 */ /* 0x000fc0000383ffff */
[----:B------:R-:W-:-:S00]  /*0b70*/  NOP ;  /* 0x0000000000007918 */ /* 0x000fc00000000000 */
        /* <DEDUP_REMOVED lines=8> */
.L_x_6:


//--------------------- .nv.shared.reserved.0     --------------------------
	.section	.nv.shared.reserved.0,"aw",@nobits
	.weak		__nv_reservedSMEM_offset_0_alias
	.size		__nv_reservedSMEM_offset_0_alias, 0, 64
	.other		__nv_reservedSMEM_offset_0_alias,@"STO_CUDA_RESERVED_SHARED STV_DEFAULT"
__nv_reservedSMEM_offset_0_alias:
	.zero		0
	.zero		64


//--------------------- .nv.constant0._Z6matmuljPKjS0_Pj --------------------------
	.section	.nv.constant0._Z6matmuljPKjS0_Pj,"a",@progbits
	.sectionflags	@""
	.align	4
.nv.constant0._Z6matmuljPKjS0_Pj:
	.zero		928


//--------------------- SYMBOLS --------------------------

	.type		.nv.reservedSmem.offset0,@object
	.size		.nv.reservedSmem.offset0,0x4
